//
// Generated by NVIDIA NVVM Compiler
//
// Compiler Build ID: CL-36424714
// Cuda compilation tools, release 13.0, V13.0.88
// Based on NVVM 20.0.0
//

.version 9.0
.target sm_100
.address_size 64

	// .globl	_Z27fft32_wmma_optimized_kernelPK6float2PS_i
.const .align 4 .b8 TWIDDLES_32_REAL[128] = {0, 0, 128, 63, 186, 20, 123, 63, 102, 131, 108, 63, 56, 219, 84, 63, 247, 4, 53, 63, 214, 57, 14, 63, 7, 239, 195, 62, 172, 197, 71, 62, 0, 0, 0, 0, 172, 197, 71, 190, 7, 239, 195, 190, 214, 57, 14, 191, 247, 4, 53, 191, 56, 219, 84, 191, 102, 131, 108, 191, 186, 20, 123, 191, 0, 0, 128, 191, 186, 20, 123, 191, 102, 131, 108, 191, 56, 219, 84, 191, 247, 4, 53, 191, 214, 57, 14, 191, 7, 239, 195, 190, 172, 197, 71, 190, 0, 0, 0, 128, 172, 197, 71, 62, 7, 239, 195, 62, 214, 57, 14, 63, 247, 4, 53, 63, 56, 219, 84, 63, 102, 131, 108, 63, 186, 20, 123, 63};
.const .align 4 .b8 TWIDDLES_32_IMAG[128] = {0, 0, 0, 128, 172, 197, 71, 190, 7, 239, 195, 190, 214, 57, 14, 191, 247, 4, 53, 191, 56, 219, 84, 191, 102, 131, 108, 191, 186, 20, 123, 191, 0, 0, 128, 191, 186, 20, 123, 191, 102, 131, 108, 191, 56, 219, 84, 191, 247, 4, 53, 191, 214, 57, 14, 191, 7, 239, 195, 190, 172, 197, 71, 190, 0, 0, 0, 0, 172, 197, 71, 62, 7, 239, 195, 62, 214, 57, 14, 63, 247, 4, 53, 63, 56, 219, 84, 63, 102, 131, 108, 63, 186, 20, 123, 63, 0, 0, 128, 63, 186, 20, 123, 63, 102, 131, 108, 63, 56, 219, 84, 63, 247, 4, 53, 63, 214, 57, 14, 63, 7, 239, 195, 62, 172, 197, 71, 62};
.const .align 4 .b8 BIT_REVERSED_32[128] = {0, 0, 0, 0, 16, 0, 0, 0, 8, 0, 0, 0, 24, 0, 0, 0, 4, 0, 0, 0, 20, 0, 0, 0, 12, 0, 0, 0, 28, 0, 0, 0, 2, 0, 0, 0, 18, 0, 0, 0, 10, 0, 0, 0, 26, 0, 0, 0, 6, 0, 0, 0, 22, 0, 0, 0, 14, 0, 0, 0, 30, 0, 0, 0, 1, 0, 0, 0, 17, 0, 0, 0, 9, 0, 0, 0, 25, 0, 0, 0, 5, 0, 0, 0, 21, 0, 0, 0, 13, 0, 0, 0, 29, 0, 0, 0, 3, 0, 0, 0, 19, 0, 0, 0, 11, 0, 0, 0, 27, 0, 0, 0, 7, 0, 0, 0, 23, 0, 0, 0, 15, 0, 0, 0, 31};
// _ZZ27fft32_wmma_optimized_kernelPK6float2PS_iE5shmem has been demoted

.visible .entry _Z27fft32_wmma_optimized_kernelPK6float2PS_i(
	.param .u64 .ptr .align 1 _Z27fft32_wmma_optimized_kernelPK6float2PS_i_param_0,
	.param .u64 .ptr .align 1 _Z27fft32_wmma_optimized_kernelPK6float2PS_i_param_1,
	.param .u32 _Z27fft32_wmma_optimized_kernelPK6float2PS_i_param_2
)
{
	.reg .pred 	%p<2>;
	.reg .b32 	%r<21>;
	.reg .b32 	%f<73>;
	.reg .b64 	%rd<24>;
	// demoted variable
	.shared .align 8 .b8 _ZZ27fft32_wmma_optimized_kernelPK6float2PS_iE5shmem[8704];
	ld.param.u64 	%rd1, [_Z27fft32_wmma_optimized_kernelPK6float2PS_i_param_0];
	ld.param.u64 	%rd2, [_Z27fft32_wmma_optimized_kernelPK6float2PS_i_param_1];
	ld.param.u32 	%r3, [_Z27fft32_wmma_optimized_kernelPK6float2PS_i_param_2];
	mov.u32 	%r1, %tid.x;
	mov.u32 	%r4, %ctaid.x;
	shl.b32 	%r5, %r4, 5;
	add.s32 	%r2, %r5, %r1;
	setp.ge.s32 	%p1, %r2, %r3;
	@%p1 bra 	$L__BB0_2;
	cvta.to.global.u64 	%rd5, %rd2;
	mov.u32 	%r6, %tid.y;
	shl.b32 	%r7, %r2, 5;
	add.s32 	%r8, %r7, %r6;
	mul.wide.u32 	%rd6, %r6, 4;
	mov.u64 	%rd7, BIT_REVERSED_32;
	add.s64 	%rd8, %rd7, %rd6;
	ld.const.u32 	%r9, [%rd8];
	mul.wide.s32 	%rd9, %r8, 8;
	add.s64 	%rd3, %rd1, %rd9;
	// begin inline asm
	ld.global.nc.f32 %f1, [%rd3];
	// end inline asm
	add.s64 	%rd4, %rd3, 4;
	// begin inline asm
	ld.global.nc.f32 %f2, [%rd4];
	// end inline asm
	mov.u32 	%r10, _ZZ27fft32_wmma_optimized_kernelPK6float2PS_iE5shmem;
	mad.lo.s32 	%r11, %r1, 272, %r10;
	shl.b32 	%r12, %r9, 3;
	add.s32 	%r13, %r11, %r12;
	st.shared.v2.f32 	[%r13], {%f1, %f2};
	bar.sync 	0;
	shl.b32 	%r14, %r6, 3;
	add.s32 	%r15, %r11, %r14;
	ld.shared.v2.f32 	{%f3, %f4}, [%r15];
	ld.shared.v2.f32 	{%f5, %f6}, [%r15+8];
	add.f32 	%f7, %f3, %f5;
	add.f32 	%f8, %f4, %f6;
	st.shared.v2.f32 	[%r15], {%f7, %f8};
	sub.f32 	%f9, %f3, %f5;
	sub.f32 	%f10, %f4, %f6;
	st.shared.v2.f32 	[%r15+8], {%f9, %f10};
	bar.sync 	0;
	ld.shared.v2.f32 	{%f11, %f12}, [%r15];
	ld.shared.v2.f32 	{%f13, %f14}, [%r15+16];
	and.b32  	%r16, %r14, 24;
	mul.wide.u32 	%rd10, %r16, 4;
	mov.u64 	%rd11, TWIDDLES_32_REAL;
	add.s64 	%rd12, %rd11, %rd10;
	ld.const.f32 	%f15, [%rd12];
	mov.u64 	%rd13, TWIDDLES_32_IMAG;
	add.s64 	%rd14, %rd13, %rd10;
	ld.const.f32 	%f16, [%rd14];
	mul.f32 	%f17, %f13, %f15;
	mul.f32 	%f18, %f14, %f16;
	sub.f32 	%f19, %f17, %f18;
	mul.f32 	%f20, %f13, %f16;
	fma.rn.f32 	%f21, %f14, %f15, %f20;
	add.f32 	%f22, %f11, %f19;
	add.f32 	%f23, %f12, %f21;
	st.shared.v2.f32 	[%r15], {%f22, %f23};
	sub.f32 	%f24, %f11, %f19;
	sub.f32 	%f25, %f12, %f21;
	st.shared.v2.f32 	[%r15+16], {%f24, %f25};
	bar.sync 	0;
	ld.shared.v2.f32 	{%f26, %f27}, [%r15];
	ld.shared.v2.f32 	{%f28, %f29}, [%r15+32];
	shl.b32 	%r17, %r6, 2;
	and.b32  	%r18, %r17, 28;
	mul.wide.u32 	%rd15, %r18, 4;
	add.s64 	%rd16, %rd11, %rd15;
	ld.const.f32 	%f30, [%rd16];
	add.s64 	%rd17, %rd13, %rd15;
	ld.const.f32 	%f31, [%rd17];
	mul.f32 	%f32, %f28, %f30;
	mul.f32 	%f33, %f29, %f31;
	sub.f32 	%f34, %f32, %f33;
	mul.f32 	%f35, %f28, %f31;
	fma.rn.f32 	%f36, %f29, %f30, %f35;
	add.f32 	%f37, %f26, %f34;
	add.f32 	%f38, %f27, %f36;
	st.shared.v2.f32 	[%r15], {%f37, %f38};
	sub.f32 	%f39, %f26, %f34;
	sub.f32 	%f40, %f27, %f36;
	st.shared.v2.f32 	[%r15+32], {%f39, %f40};
	bar.sync 	0;
	ld.shared.v2.f32 	{%f41, %f42}, [%r15];
	ld.shared.v2.f32 	{%f43, %f44}, [%r15+64];
	shl.b32 	%r19, %r6, 1;
	and.b32  	%r20, %r19, 30;
	mul.wide.u32 	%rd18, %r20, 4;
	add.s64 	%rd19, %rd11, %rd18;
	ld.const.f32 	%f45, [%rd19];
	add.s64 	%rd20, %rd13, %rd18;
	ld.const.f32 	%f46, [%rd20];
	mul.f32 	%f47, %f43, %f45;
	mul.f32 	%f48, %f44, %f46;
	sub.f32 	%f49, %f47, %f48;
	mul.f32 	%f50, %f43, %f46;
	fma.rn.f32 	%f51, %f44, %f45, %f50;
	add.f32 	%f52, %f41, %f49;
	add.f32 	%f53, %f42, %f51;
	st.shared.v2.f32 	[%r15], {%f52, %f53};
	sub.f32 	%f54, %f41, %f49;
	sub.f32 	%f55, %f42, %f51;
	st.shared.v2.f32 	[%r15+64], {%f54, %f55};
	bar.sync 	0;
	ld.shared.v2.f32 	{%f56, %f57}, [%r15];
	ld.shared.v2.f32 	{%f58, %f59}, [%r15+128];
	add.s64 	%rd21, %rd11, %rd6;
	ld.const.f32 	%f60, [%rd21];
	add.s64 	%rd22, %rd13, %rd6;
	ld.const.f32 	%f61, [%rd22];
	mul.f32 	%f62, %f58, %f60;
	mul.f32 	%f63, %f59, %f61;
	sub.f32 	%f64, %f62, %f63;
	mul.f32 	%f65, %f58, %f61;
	fma.rn.f32 	%f66, %f59, %f60, %f65;
	add.f32 	%f67, %f56, %f64;
	add.f32 	%f68, %f57, %f66;
	st.shared.v2.f32 	[%r15], {%f67, %f68};
	sub.f32 	%f69, %f56, %f64;
	sub.f32 	%f70, %f57, %f66;
	st.shared.v2.f32 	[%r15+128], {%f69, %f70};
	bar.sync 	0;
	ld.shared.v2.f32 	{%f71, %f72}, [%r15];
	add.s64 	%rd23, %rd5, %rd9;
	st.global.v2.f32 	[%rd23], {%f71, %f72};
$L__BB0_2:
	ret;

}


// ===== COMPILED SASS (sm_100) =====

	.target	sm_100

	.elftype	@"ET_EXEC"


//--------------------- .note.nv.tkinfo           --------------------------
	.section	.note.nv.tkinfo,"",@"SHT_NOTE"
	.sectionflags	@"SHF_NOTE_NV_TKINFO"
	.tkinfo
        /*0018*/ 	.word	0x00000002
        /*0030*/ 	.string	""
        /*0030*/ 	.string	"ptxas"
        /*0030*/ 	.string	"Cuda compilation tools, release 13.0, V13.0.88"
        /*0030*/ 	.string	"Build cuda_13.0.r13.0/compiler.36424714_0"
        /*0030*/ 	.string	"-arch sm_100 -m 64 "



//--------------------- .note.nv.cuinfo           --------------------------
	.section	.note.nv.cuinfo,"",@"SHT_NOTE"
	.sectionflags	@"SHF_NOTE_NV_CUINFO"
        /*0018*/ 	.short	0x0002
        /*001a*/ 	.short	0x0064
        /*001c*/ 	.short	0x0082
	.zero		2


//--------------------- .nv.info                  --------------------------
	.section	.nv.info,"",@"SHT_CUDA_INFO"
	.align	4


	//----- nvinfo : EIATTR_REGCOUNT
	.align		4
        /*0000*/ 	.byte	0x04, 0x2f
        /*0002*/ 	.short	(.L_4 - .L_3)
	.align		4
.L_3:
        /*0004*/ 	.word	index@(_Z27fft32_wmma_optimized_kernelPK6float2PS_i)
        /*0008*/ 	.word	0x00000015


	//----- nvinfo : EIATTR_FRAME_SIZE
	.align		4
.L_4:
        /*000c*/ 	.byte	0x04, 0x11
        /*000e*/ 	.short	(.L_6 - .L_5)
	.align		4
.L_5:
        /*0010*/ 	.word	index@(_Z27fft32_wmma_optimized_kernelPK6float2PS_i)
        /*0014*/ 	.word	0x00000000


	//----- nvinfo : EIATTR_MIN_STACK_SIZE
	.align		4
.L_6:
        /*0018*/ 	.byte	0x04, 0x12
        /*001a*/ 	.short	(.L_8 - .L_7)
	.align		4
.L_7:
        /*001c*/ 	.word	index@(_Z27fft32_wmma_optimized_kernelPK6float2PS_i)
        /*0020*/ 	.word	0x00000000
.L_8:


//--------------------- .nv.compat                --------------------------
	.section	.nv.compat,"",@"SHT_CUDA_COMPAT_INFO"
	.align	4
        /*0000*/ 	.byte	0x02, 0x09, 0x00, 0x00, 0x02, 0x02, 0x01, 0x00, 0x02, 0x05, 0x05, 0x00, 0x03, 0x07, 0x01, 0x01
        /*0010*/ 	.byte	0x02, 0x03, 0x00, 0x00, 0x02, 0x06, 0x01, 0x00, 0x04, 0x0b, 0x08, 0x00, 0x09, 0x00, 0x00, 0x00
        /*0020*/ 	.byte	0x00, 0x00, 0x00, 0x00


//--------------------- .nv.info._Z27fft32_wmma_optimized_kernelPK6float2PS_i --------------------------
	.section	.nv.info._Z27fft32_wmma_optimized_kernelPK6float2PS_i,"",@"SHT_CUDA_INFO"
	.sectionflags	@""
	.align	4


	//----- nvinfo : EIATTR_CUDA_API_VERSION
	.align		4
        /*0000*/ 	.byte	0x04, 0x37
        /*0002*/ 	.short	(.L_10 - .L_9)
.L_9:
        /*0004*/ 	.word	0x00000082


	//----- nvinfo : EIATTR_KPARAM_INFO
	.align		4
.L_10:
        /*0008*/ 	.byte	0x04, 0x17
        /*000a*/ 	.short	(.L_12 - .L_11)
.L_11:
        /*000c*/ 	.word	0x00000000
        /*0010*/ 	.short	0x0002
        /*0012*/ 	.short	0x0010
        /*0014*/ 	.byte	0x00, 0xf0, 0x11, 0x00


	//----- nvinfo : EIATTR_KPARAM_INFO
	.align		4
.L_12:
        /*0018*/ 	.byte	0x04, 0x17
        /*001a*/ 	.short	(.L_14 - .L_13)
.L_13:
        /*001c*/ 	.word	0x00000000
        /*0020*/ 	.short	0x0001
        /*0022*/ 	.short	0x0008
        /*0024*/ 	.byte	0x00, 0xf5, 0x21, 0x00


	//----- nvinfo : EIATTR_KPARAM_INFO
	.align		4
.L_14:
        /*0028*/ 	.byte	0x04, 0x17
        /*002a*/ 	.short	(.L_16 - .L_15)
.L_15:
        /*002c*/ 	.word	0x00000000
        /*0030*/ 	.short	0x0000
        /*0032*/ 	.short	0x0000
        /*0034*/ 	.byte	0x00, 0xf5, 0x21, 0x00


	//----- nvinfo : EIATTR_SPARSE_MMA_MASK
	.align		4
.L_16:
        /*0038*/ 	.byte	0x03, 0x50
        /*003a*/ 	.short	0x0000


	//----- nvinfo : EIATTR_MAXREG_COUNT
	.align		4
        /*003c*/ 	.byte	0x03, 0x1b
        /*003e*/ 	.short	0x00ff


	//----- nvinfo : EIATTR_NUM_BARRIERS
	.align		4
        /*0040*/ 	.byte	0x02, 0x4c
        /*0042*/ 	.byte	0x01
	.zero		1


	//----- nvinfo : EIATTR_MERCURY_ISA_VERSION
	.align		4
        /*0044*/ 	.byte	0x03, 0x5f
        /*0046*/ 	.short	0x0101


	//----- nvinfo : EIATTR_VRC_CTA_INIT_COUNT
	.align		4
        /*0048*/ 	.byte	0x02, 0x4a
	.zero		1
	.zero		1


	//----- nvinfo : EIATTR_EXIT_INSTR_OFFSETS
	.align		4
        /*004c*/ 	.byte	0x04, 0x1c
        /*004e*/ 	.short	(.L_18 - .L_17)


	//   ....[0]....
.L_17:
        /*0050*/ 	.word	0x00000060


	//   ....[1]....
        /*0054*/ 	.word	0x000006a0


	//----- nvinfo : EIATTR_CBANK_PARAM_SIZE
	.align		4
.L_18:
        /*0058*/ 	.byte	0x03, 0x19
        /*005a*/ 	.short	0x0014


	//----- nvinfo : EIATTR_PARAM_CBANK
	.align		4
        /*005c*/ 	.byte	0x04, 0x0a
        /*005e*/ 	.short	(.L_20 - .L_19)
	.align		4
.L_19:
        /*0060*/ 	.word	index@(.nv.constant0._Z27fft32_wmma_optimized_kernelPK6float2PS_i)
        /*0064*/ 	.short	0x0380
        /*0066*/ 	.short	0x0014


	//----- nvinfo : EIATTR_SW_WAR
	.align		4
.L_20:
        /*0068*/ 	.byte	0x04, 0x36
        /*006a*/ 	.short	(.L_22 - .L_21)
.L_21:
        /*006c*/ 	.word	0x00000008
.L_22:


//--------------------- .nv.callgraph             --------------------------
	.section	.nv.callgraph,"",@"SHT_CUDA_CALLGRAPH"
	.align	4
	.sectionentsize	8
	.align		4
        /*0000*/ 	.word	0x00000000
	.align		4
        /*0004*/ 	.word	0xffffffff
	.align		4
        /*0008*/ 	.word	0x00000000
	.align		4
        /*000c*/ 	.word	0xfffffffe
	.align		4
        /*0010*/ 	.word	0x00000000
	.align		4
        /*0014*/ 	.word	0xfffffffd
	.align		4
        /*0018*/ 	.word	0x00000000
	.align		4
        /*001c*/ 	.word	0xfffffffc


//--------------------- .nv.constant3             --------------------------
	.section	.nv.constant3,"a",@progbits
	.align	4
.nv.constant3:
	.type		TWIDDLES_32_REAL,@object
	.size		TWIDDLES_32_REAL,(TWIDDLES_32_IMAG - TWIDDLES_32_REAL)
TWIDDLES_32_REAL:
        /*0000*/ 	.byte	0x00, 0x00, 0x80, 0x3f, 0xba, 0x14, 0x7b, 0x3f, 0x66, 0x83, 0x6c, 0x3f, 0x38, 0xdb, 0x54, 0x3f
        /*0010*/ 	.byte	0xf7, 0x04, 0x35, 0x3f, 0xd6, 0x39, 0x0e, 0x3f, 0x07, 0xef, 0xc3, 0x3e, 0xac, 0xc5, 0x47, 0x3e
        /*0020*/ 	.byte	0x00, 0x00, 0x00, 0x00, 0xac, 0xc5, 0x47, 0xbe, 0x07, 0xef, 0xc3, 0xbe, 0xd6, 0x39, 0x0e, 0xbf
        /*0030*/ 	.byte	0xf7, 0x04, 0x35, 0xbf, 0x38, 0xdb, 0x54, 0xbf, 0x66, 0x83, 0x6c, 0xbf, 0xba, 0x14, 0x7b, 0xbf
        /*0040*/ 	.byte	0x00, 0x00, 0x80, 0xbf, 0xba, 0x14, 0x7b, 0xbf, 0x66, 0x83, 0x6c, 0xbf, 0x38, 0xdb, 0x54, 0xbf
        /*0050*/ 	.byte	0xf7, 0x04, 0x35, 0xbf, 0xd6, 0x39, 0x0e, 0xbf, 0x07, 0xef, 0xc3, 0xbe, 0xac, 0xc5, 0x47, 0xbe
        /*0060*/ 	.byte	0x00, 0x00, 0x00, 0x80, 0xac, 0xc5, 0x47, 0x3e, 0x07, 0xef, 0xc3, 0x3e, 0xd6, 0x39, 0x0e, 0x3f
        /*0070*/ 	.byte	0xf7, 0x04, 0x35, 0x3f, 0x38, 0xdb, 0x54, 0x3f, 0x66, 0x83, 0x6c, 0x3f, 0xba, 0x14, 0x7b, 0x3f
	.type		TWIDDLES_32_IMAG,@object
	.size		TWIDDLES_32_IMAG,(BIT_REVERSED_32 - TWIDDLES_32_IMAG)
TWIDDLES_32_IMAG:
        /* <DEDUP_REMOVED lines=8> */
	.type		BIT_REVERSED_32,@object
	.size		BIT_REVERSED_32,(.L_2 - BIT_REVERSED_32)
BIT_REVERSED_32:
        /* <DEDUP_REMOVED lines=8> */
.L_2:


//--------------------- .text._Z27fft32_wmma_optimized_kernelPK6float2PS_i --------------------------
	.section	.text._Z27fft32_wmma_optimized_kernelPK6float2PS_i,"ax",@progbits
	.align	128
        .global         _Z27fft32_wmma_optimized_kernelPK6float2PS_i
        .type           _Z27fft32_wmma_optimized_kernelPK6float2PS_i,@function
        .size           _Z27fft32_wmma_optimized_kernelPK6float2PS_i,(.L_x_1 - _Z27fft32_wmma_optimized_kernelPK6float2PS_i)
        .other          _Z27fft32_wmma_optimized_kernelPK6float2PS_i,@"STO_CUDA_ENTRY STV_DEFAULT"
_Z27fft32_wmma_optimized_kernelPK6float2PS_i:
.text._Z27fft32_wmma_optimized_kernelPK6float2PS_i:
[----:B------:R-:W-:Y:S01]  /*0000*/  LDC R1, c[0x0][0x37c] ;  /* 0x0000df00ff017b82 */ /* 0x000fe20000000800 */
[----:B------:R-:W0:Y:S01]  /*0010*/  S2R R12, SR_TID.X ;  /* 0x00000000000c7919 */ /* 0x000e220000002100 */
[----:B------:R-:W1:Y:S01]  /*0020*/  LDCU UR4, c[0x0][0x390] ;  /* 0x00007200ff0477ac */ /* 0x000e620008000800 */
[----:B------:R-:W0:Y:S02]  /*0030*/  S2R R3, SR_CTAID.X ;  /* 0x0000000000037919 */ /* 0x000e240000002500 */
[----:B0-----:R-:W-:-:S04]  /*0040*/  LEA R3, R3, R12, 0x5 ;  /* 0x0000000c03037211 */ /* 0x001fc800078e28ff */
[----:B-1----:R-:W-:-:S13]  /*0050*/  ISETP.GE.AND P0, PT, R3, UR4, PT ;  /* 0x0000000403007c0c */ /* 0x002fda000bf06270 */
[----:B------:R-:W-:Y:S05]  /*0060*/  @P0 EXIT ;  /* 0x000000000000094d */ /* 0x000fea0003800000 */
[----:B------:R-:W0:Y:S01]  /*0070*/  S2R R2, SR_TID.Y ;  /* 0x0000000000027919 */ /* 0x000e220000002200 */
[----:B------:R-:W1:Y:S01]  /*0080*/  LDC.64 R6, c[0x0][0x380] ;  /* 0x0000e000ff067b82 */ /* 0x000e620000000a00 */
[----:B------:R-:W2:Y:S01]  /*0090*/  LDCU.64 UR4, c[0x0][0x358] ;  /* 0x00006b00ff0477ac */ /* 0x000ea20008000a00 */
[----:B0-----:R-:W-:-:S05]  /*00a0*/  LEA R0, R3, R2, 0x5 ;  /* 0x0000000203007211 */ /* 0x001fca00078e28ff */
[----:B-1----:R-:W-:-:S05]  /*00b0*/  IMAD.WIDE R6, R0, 0x8, R6 ;  /* 0x0000000800067825 */ /* 0x002fca00078e0206 */
[----:B--2---:R-:W2:Y:S04]  /*00c0*/  LDG.E.CONSTANT R8, desc[UR4][R6.64] ;  /* 0x0000000406087981 */ /* 0x004ea8000c1e9900 */
[----:B------:R-:W2:Y:S01]  /*00d0*/  LDG.E.CONSTANT R9, desc[UR4][R6.64+0x4] ;  /* 0x0000040406097981 */ /* 0x000ea2000c1e9900 */
[C---:B------:R-:W-:Y:S02]  /*00e0*/  SHF.L.U32 R3, R2.reuse, 0x2, RZ ;  /* 0x0000000202037819 */ /* 0x040fe400000006ff */
[----:B------:R-:W-:Y:S01]  /*00f0*/  MOV R5, 0x400 ;  /* 0x0000040000057802 */ /* 0x000fe20000000f00 */
[----:B------:R-:W0:Y:S01]  /*0100*/  S2R R10, SR_CgaCtaId ;  /* 0x00000000000a7919 */ /* 0x000e220000008800 */
[----:B------:R-:W1:Y:S01]  /*0110*/  LDC R4, c[0x3][R3+0x100] ;  /* 0x00c0400003047b82 */ /* 0x000e620000000800 */
[----:B------:R-:W-:-:S04]  /*0120*/  SHF.L.U32 R16, R2, 0x2, RZ ;  /* 0x0000000202107819 */ /* 0x000fc800000006ff */
[----:B------:R-:W-:-:S04]  /*0130*/  LOP3.LUT R18, R16, 0x1c, RZ, 0xc0, !PT ;  /* 0x0000001c10127812 */ /* 0x000fc800078ec0ff */
[----:B------:R-:W-:Y:S02]  /*0140*/  SHF.L.U32 R18, R18, 0x2, RZ ;  /* 0x0000000212127819 */ /* 0x000fe400000006ff */
[----:B0-----:R-:W-:-:S05]  /*0150*/  LEA R5, R10, R5, 0x18 ;  /* 0x000000050a057211 */ /* 0x001fca00078ec0ff */
[----:B------:R-:W-:Y:S01]  /*0160*/  IMAD R5, R12, 0x110, R5 ;  /* 0x000001100c057824 */ /* 0x000fe200078e0205 */
[C---:B------:R-:W-:Y:S02]  /*0170*/  SHF.L.U32 R12, R2.reuse, 0x3, RZ ;  /* 0x00000003020c7819 */ /* 0x040fe400000006ff */
[----:B------:R-:W-:Y:S02]  /*0180*/  SHF.L.U32 R2, R2, 0x1, RZ ;  /* 0x0000000102027819 */ /* 0x000fe400000006ff */
[----:B-1----:R-:W-:Y:S02]  /*0190*/  LEA R10, R4, R5, 0x3 ;  /* 0x00000005040a7211 */ /* 0x002fe400078e18ff */
[----:B------:R-:W-:Y:S02]  /*01a0*/  IADD3 R4, PT, PT, R5, R12, RZ ;  /* 0x0000000c05047210 */ /* 0x000fe40007ffe0ff */
[----:B------:R-:W-:-:S04]  /*01b0*/  LOP3.LUT R12, R12, 0x18, RZ, 0xc0, !PT ;  /* 0x000000180c0c7812 */ /* 0x000fc800078ec0ff */
[----:B------:R-:W-:-:S04]  /*01c0*/  SHF.L.U32 R5, R12, 0x2, RZ ;  /* 0x000000020c057819 */ /* 0x000fc800000006ff */
[----:B------:R-:W0:Y:S01]  /*01d0*/  LDC R11, c[0x3][R5+0x80] ;  /* 0x00c02000050b7b82 */ /* 0x000e220000000800 */
[----:B--2---:R1:W-:Y:S07]  /*01e0*/  STS.64 [R10], R8 ;  /* 0x000000080a007388 */ /* 0x0043ee0000000a00 */
[----:B------:R-:W-:Y:S08]  /*01f0*/  BAR.SYNC.DEFER_BLOCKING 0x0 ;  /* 0x0000000000007b1d */ /* 0x000ff00000010000 */
[----:B-1----:R-:W1:Y:S01]  /*0200*/  LDC R10, c[0x3][R5] ;  /* 0x00c00000050a7b82 */ /* 0x002e620000000800 */
[----:B------:R-:W-:Y:S04]  /*0210*/  LDS.64 R6, [R4] ;  /* 0x0000000004067984 */ /* 0x000fe80000000a00 */
[----:B------:R-:W2:Y:S02]  /*0220*/  LDS.64 R14, [R4+0x8] ;  /* 0x00000800040e7984 */ /* 0x000ea40000000a00 */
[C-C-:B--2---:R-:W-:Y:S01]  /*0230*/  FADD R12, R6.reuse, R14.reuse ;  /* 0x0000000e060c7221 */ /* 0x144fe20000000000 */
[C-C-:B------:R-:W-:Y:S01]  /*0240*/  FADD R13, R7.reuse, R15.reuse ;  /* 0x0000000f070d7221 */ /* 0x140fe20000000000 */
[----:B------:R-:W-:Y:S01]  /*0250*/  FADD R14, R6, -R14 ;  /* 0x8000000e060e7221 */ /* 0x000fe20000000000 */
[----:B------:R-:W-:-:S03]  /*0260*/  FADD R15, R7, -R15 ;  /* 0x8000000f070f7221 */ /* 0x000fc60000000000 */
[----:B------:R-:W-:Y:S04]  /*0270*/  STS.64 [R4], R12 ;  /* 0x0000000c04007388 */ /* 0x000fe80000000a00 */
[----:B------:R2:W-:Y:S01]  /*0280*/  STS.64 [R4+0x8], R14 ;  /* 0x0000080e04007388 */ /* 0x0005e20000000a00 */
[----:B------:R-:W-:Y:S08]  /*0290*/  BAR.SYNC.DEFER_BLOCKING 0x0 ;  /* 0x0000000000007b1d */ /* 0x000ff00000010000 */
[----:B--2---:R-:W2:Y:S08]  /*02a0*/  LDC R15, c[0x3][R18+0x80] ;  /* 0x00c02000120f7b82 */ /* 0x004eb00000000800 */
[----:B------:R-:W3:Y:S01]  /*02b0*/  LDC R14, c[0x3][R18] ;  /* 0x00c00000120e7b82 */ /* 0x000ee20000000800 */
[----:B------:R-:W0:Y:S04]  /*02c0*/  LDS.64 R8, [R4+0x10] ;  /* 0x0000100004087984 */ /* 0x000e280000000a00 */
[----:B------:R-:W4:Y:S01]  /*02d0*/  LDS.64 R6, [R4] ;  /* 0x0000000004067984 */ /* 0x000f220000000a00 */
[-C--:B0-----:R-:W-:Y:S01]  /*02e0*/  FMUL R17, R9, R11.reuse ;  /* 0x0000000b09117220 */ /* 0x081fe20000400000 */
[----:B------:R-:W-:-:S03]  /*02f0*/  FMUL R16, R8, R11 ;  /* 0x0000000b08107220 */ /* 0x000fc60000400000 */
[-C--:B-1----:R-:W-:Y:S01]  /*0300*/  FFMA R17, R8, R10.reuse, -R17 ;  /* 0x0000000a08117223 */ /* 0x082fe20000000811 */
[----:B------:R-:W-:-:S03]  /*0310*/  FFMA R16, R9, R10, R16 ;  /* 0x0000000a09107223 */ /* 0x000fc60000000010 */
[C-C-:B----4-:R-:W-:Y:S01]  /*0320*/  FADD R8, R6.reuse, R17.reuse ;  /* 0x0000001106087221 */ /* 0x150fe20000000000 */
[----:B------:R-:W-:Y:S01]  /*0330*/  FADD R10, R6, -R17 ;  /* 0x80000011060a7221 */ /* 0x000fe20000000000 */
[C-C-:B------:R-:W-:Y:S01]  /*0340*/  FADD R9, R7.reuse, R16.reuse ;  /* 0x0000001007097221 */ /* 0x140fe20000000000 */
[----:B------:R-:W-:Y:S01]  /*0350*/  FADD R11, R7, -R16 ;  /* 0x80000010070b7221 */ /* 0x000fe20000000000 */
[----:B------:R-:W-:-:S03]  /*0360*/  LOP3.LUT R16, R2, 0x1e, RZ, 0xc0, !PT ;  /* 0x0000001e02107812 */ /* 0x000fc600078ec0ff */
[----:B------:R-:W-:Y:S01]  /*0370*/  STS.64 [R4], R8 ;  /* 0x0000000804007388 */ /* 0x000fe20000000a00 */
[----:B------:R-:W-:-:S03]  /*0380*/  SHF.L.U32 R16, R16, 0x2, RZ ;  /* 0x0000000210107819 */ /* 0x000fc600000006ff */
[----:B------:R-:W-:Y:S01]  /*0390*/  STS.64 [R4+0x10], R10 ;  /* 0x0000100a04007388 */ /* 0x000fe20000000a00 */
[----:B------:R-:W-:Y:S06]  /*03a0*/  BAR.SYNC.DEFER_BLOCKING 0x0 ;  /* 0x0000000000007b1d */ /* 0x000fec0000010000 */
[----:B------:R-:W2:Y:S04]  /*03b0*/  LDS.64 R12, [R4+0x20] ;  /* 0x00002000040c7984 */ /* 0x000ea80000000a00 */
[----:B------:R-:W0:Y:S01]  /*03c0*/  LDS.64 R6, [R4] ;  /* 0x0000000004067984 */ /* 0x000e220000000a00 */
[-C--:B--2---:R-:W-:Y:S01]  /*03d0*/  FMUL R5, R13, R15.reuse ;  /* 0x0000000f0d057220 */ /* 0x084fe20000400000 */
[----:B------:R-:W-:-:S03]  /*03e0*/  FMUL R2, R12, R15 ;  /* 0x0000000f0c027220 */ /* 0x000fc60000400000 */
[-C--:B---3--:R-:W-:Y:S01]  /*03f0*/  FFMA R5, R12, R14.reuse, -R5 ;  /* 0x0000000e0c057223 */ /* 0x088fe20000000805 */
[----:B------:R-:W-:-:S03]  /*0400*/  FFMA R2, R13, R14, R2 ;  /* 0x0000000e0d027223 */ /* 0x000fc60000000002 */
[C-C-:B0-----:R-:W-:Y:S01]  /*0410*/  FADD R8, R6.reuse, R5.reuse ;  /* 0x0000000506087221 */ /* 0x141fe20000000000 */
[C-C-:B------:R-:W-:Y:S01]  /*0420*/  FADD R9, R7.reuse, R2.reuse ;  /* 0x0000000207097221 */ /* 0x140fe20000000000 */
[----:B------:R-:W-:Y:S01]  /*0430*/  FADD R6, R6, -R5 ;  /* 0x8000000506067221 */ /* 0x000fe20000000000 */
[----:B------:R-:W-:Y:S01]  /*0440*/  FADD R7, R7, -R2 ;  /* 0x8000000207077221 */ /* 0x000fe20000000000 */
[----:B------:R-:W0:Y:S02]  /*0450*/  LDC R5, c[0x3][R16+0x80] ;  /* 0x00c0200010057b82 */ /* 0x000e240000000800 */
[----:B------:R-:W-:Y:S04]  /*0460*/  STS.64 [R4], R8 ;  /* 0x0000000804007388 */ /* 0x000fe80000000a00 */
[----:B------:R-:W-:Y:S02]  /*0470*/  STS.64 [R4+0x20], R6 ;  /* 0x0000200604007388 */ /* 0x000fe40000000a00 */
[----:B------:R-:W1:Y:S08]  /*0480*/  LDC R2, c[0x3][R16] ;  /* 0x00c0000010027b82 */ /* 0x000e700000000800 */
[----:B------:R-:W-:Y:S06]  /*0490*/  BAR.SYNC.DEFER_BLOCKING 0x0 ;  /* 0x0000000000007b1d */ /* 0x000fec0000010000 */
[----:B------:R-:W0:Y:S04]  /*04a0*/  LDS.64 R12, [R4+0x40] ;  /* 0x00004000040c7984 */ /* 0x000e280000000a00 */
[----:B------:R-:W2:Y:S01]  /*04b0*/  LDS.64 R10, [R4] ;  /* 0x00000000040a7984 */ /* 0x000ea20000000a00 */
[-C--:B0-----:R-:W-:Y:S01]  /*04c0*/  FMUL R15, R13, R5.reuse ;  /* 0x000000050d0f7220 */ /* 0x081fe20000400000 */
[----:B------:R-:W-:-:S02]  /*04d0*/  FMUL R14, R12, R5 ;  /* 0x000000050c0e7220 */ /* 0x000fc40000400000 */
[----:B------:R-:W0:Y:S01]  /*04e0*/  LDC R5, c[0x3][R3+0x80] ;  /* 0x00c0200003057b82 */ /* 0x000e220000000800 */
[-C--:B-1----:R-:W-:Y:S01]  /*04f0*/  FFMA R15, R12, R2.reuse, -R15 ;  /* 0x000000020c0f7223 */ /* 0x082fe2000000080f */
[----:B------:R-:W-:-:S03]  /*0500*/  FFMA R14, R13, R2, R14 ;  /* 0x000000020d0e7223 */ /* 0x000fc6000000000e */
[C-C-:B--2---:R-:W-:Y:S01]  /*0510*/  FADD R12, R10.reuse, R15.reuse ;  /* 0x0000000f0a0c7221 */ /* 0x144fe20000000000 */
[C-C-:B------:R-:W-:Y:S01]  /*0520*/  FADD R13, R11.reuse, R14.reuse ;  /* 0x0000000e0b0d7221 */ /* 0x140fe20000000000 */
[----:B------:R-:W-:Y:S01]  /*0530*/  FADD R10, R10, -R15 ;  /* 0x8000000f0a0a7221 */ /* 0x000fe20000000000 */
[----:B------:R-:W-:Y:S01]  /*0540*/  FADD R11, R11, -R14 ;  /* 0x8000000e0b0b7221 */ /* 0x000fe20000000000 */
[----:B------:R-:W1:Y:S02]  /*0550*/  LDC R2, c[0x3][R3] ;  /* 0x00c0000003027b82 */ /* 0x000e640000000800 */
[----:B------:R-:W-:Y:S04]  /*0560*/  STS.64 [R4], R12 ;  /* 0x0000000c04007388 */ /* 0x000fe80000000a00 */
[----:B------:R-:W-:Y:S02]  /*0570*/  STS.64 [R4+0x40], R10 ;  /* 0x0000400a04007388 */ /* 0x000fe40000000a00 */
[----:B------:R-:W-:Y:S06]  /*0580*/  BAR.SYNC.DEFER_BLOCKING 0x0 ;  /* 0x0000000000007b1d */ /* 0x000fec0000010000 */
[----:B------:R-:W0:Y:S04]  /*0590*/  LDS.64 R8, [R4+0x80] ;  /* 0x0000800004087984 */ /* 0x000e280000000a00 */
[----:B------:R-:W2:Y:S01]  /*05a0*/  LDS.64 R6, [R4] ;  /* 0x0000000004067984 */ /* 0x000ea20000000a00 */
[-C--:B0-----:R-:W-:Y:S01]  /*05b0*/  FMUL R15, R9, R5.reuse ;  /* 0x00000005090f7220 */ /* 0x081fe20000400000 */
[----:B------:R-:W-:-:S03]  /*05c0*/  FMUL R14, R8, R5 ;  /* 0x00000005080e7220 */ /* 0x000fc60000400000 */
[-C--:B-1----:R-:W-:Y:S01]  /*05d0*/  FFMA R15, R8, R2.reuse, -R15 ;  /* 0x00000002080f7223 */ /* 0x082fe2000000080f */
[----:B------:R-:W-:-:S03]  /*05e0*/  FFMA R14, R9, R2, R14 ;  /* 0x00000002090e7223 */ /* 0x000fc6000000000e */
[C-C-:B--2---:R-:W-:Y:S01]  /*05f0*/  FADD R8, R6.reuse, R15.reuse ;  /* 0x0000000f06087221 */ /* 0x144fe20000000000 */
[----:B------:R-:W-:Y:S01]  /*0600*/  FADD R16, R6, -R15 ;  /* 0x8000000f06107221 */ /* 0x000fe20000000000 */
[C-C-:B------:R-:W-:Y:S01]  /*0610*/  FADD R9, R7.reuse, R14.reuse ;  /* 0x0000000e07097221 */ /* 0x140fe20000000000 */
[----:B------:R-:W-:Y:S02]  /*0620*/  FADD R17, R7, -R14 ;  /* 0x8000000e07117221 */ /* 0x000fe40000000000 */
[----:B------:R-:W0:Y:S02]  /*0630*/  LDC.64 R6, c[0x0][0x388] ;  /* 0x0000e200ff067b82 */ /* 0x000e240000000a00 */
[----:B------:R-:W-:Y:S04]  /*0640*/  STS.64 [R4], R8 ;  /* 0x0000000804007388 */ /* 0x000fe80000000a00 */
[----:B------:R-:W-:Y:S02]  /*0650*/  STS.64 [R4+0x80], R16 ;  /* 0x0000801004007388 */ /* 0x000fe40000000a00 */
[----:B------:R-:W-:Y:S01]  /*0660*/  BAR.SYNC.DEFER_BLOCKING 0x0 ;  /* 0x0000000000007b1d */ /* 0x000fe20000010000 */
[----:B0-----:R-:W-:-:S05]  /*0670*/  IMAD.WIDE R6, R0, 0x8, R6 ;  /* 0x0000000800067825 */ /* 0x001fca00078e0206 */
[----:B------:R-:W0:Y:S04]  /*0680*/  LDS.64 R10, [R4] ;  /* 0x00000000040a7984 */ /* 0x000e280000000a00 */
[----:B0-----:R-:W-:Y:S01]  /*0690*/  STG.E.64 desc[UR4][R6.64], R10 ;  /* 0x0000000a06007986 */ /* 0x001fe2000c101b04 */
[----:B------:R-:W-:Y:S05]  /*06a0*/  EXIT ;  /* 0x000000000000794d */ /* 0x000fea0003800000 */
.L_x_0:
[----:B------:R-:W-:-:S00]  /*06b0*/  BRA `(.L_x_0) ;  /* 0xfffffffc00fc7947 */ /* 0x000fc0000383ffff */
[----:B------:R-:W-:-:S00]  /*06c0*/  NOP ;  /* 0x0000000000007918 */ /* 0x000fc00000000000 */
        /* <DEDUP_REMOVED lines=11> */
.L_x_1:


//--------------------- .nv.shared._Z27fft32_wmma_optimized_kernelPK6float2PS_i --------------------------
	.section	.nv.shared._Z27fft32_wmma_optimized_kernelPK6float2PS_i,"aw",@nobits
	.sectionflags	@""
	.align	8
.nv.shared._Z27fft32_wmma_optimized_kernelPK6float2PS_i:
	.zero		9728


//--------------------- .nv.shared.reserved.0     --------------------------
	.section	.nv.shared.reserved.0,"aw",@nobits
	.weak		__nv_reservedSMEM_offset_0_alias
	.size		__nv_reservedSMEM_offset_0_alias, 0, 64
	.other		__nv_reservedSMEM_offset_0_alias,@"STO_CUDA_RESERVED_SHARED STV_DEFAULT"
__nv_reservedSMEM_offset_0_alias:
	.zero		0
	.zero		64


//--------------------- .nv.constant0._Z27fft32_wmma_optimized_kernelPK6float2PS_i --------------------------
	.section	.nv.constant0._Z27fft32_wmma_optimized_kernelPK6float2PS_i,"a",@progbits
	.sectionflags	@""
	.align	4
.nv.constant0._Z27fft32_wmma_optimized_kernelPK6float2PS_i:
	.zero		916


//--------------------- SYMBOLS --------------------------

	.type		.nv.reservedSmem.offset0,@object
	.size		.nv.reservedSmem.offset0,0x4
	.type		.nv.reservedSmem.cap,@object
	.size		.nv.reservedSmem.cap,0x4
